//
// Generated by NVIDIA NVVM Compiler
//
// Compiler Build ID: CL-36424714
// Cuda compilation tools, release 13.0, V13.0.88
// Based on NVVM 20.0.0
//

.version 9.0
.target sm_100
.address_size 64

	// .globl	_Z3dotPfS_S_
// _ZZ3dotPfS_S_E5cache has been demoted

.visible .entry _Z3dotPfS_S_(
	.param .u64 .ptr .align 1 _Z3dotPfS_S__param_0,
	.param .u64 .ptr .align 1 _Z3dotPfS_S__param_1,
	.param .u64 .ptr .align 1 _Z3dotPfS_S__param_2
)
{
	.reg .pred 	%p<12>;
	.reg .b32 	%r<13>;
	.reg .b32 	%f<35>;
	.reg .b64 	%rd<12>;
	// demoted variable
	.shared .align 4 .b8 _ZZ3dotPfS_S_E5cache[1024];
	ld.param.u64 	%rd3, [_Z3dotPfS_S__param_0];
	ld.param.u64 	%rd4, [_Z3dotPfS_S__param_1];
	ld.param.u64 	%rd5, [_Z3dotPfS_S__param_2];
	mov.u32 	%r1, %ctaid.x;
	mov.u32 	%r2, %ntid.x;
	mov.u32 	%r3, %tid.x;
	mad.lo.s32 	%r12, %r1, %r2, %r3;
	setp.gt.s32 	%p1, %r12, 16383;
	mov.f32 	%f34, 0f00000000;
	@%p1 bra 	$L__BB0_3;
	mov.u32 	%r9, %nctaid.x;
	mul.lo.s32 	%r5, %r9, %r2;
	cvta.to.global.u64 	%rd1, %rd3;
	cvta.to.global.u64 	%rd2, %rd4;
	mov.f32 	%f34, 0f00000000;
$L__BB0_2:
	mul.wide.s32 	%rd6, %r12, 4;
	add.s64 	%rd7, %rd1, %rd6;
	ld.global.f32 	%f6, [%rd7];
	add.s64 	%rd8, %rd2, %rd6;
	ld.global.f32 	%f7, [%rd8];
	fma.rn.f32 	%f34, %f6, %f7, %f34;
	add.s32 	%r12, %r12, %r5;
	setp.lt.s32 	%p2, %r12, 16384;
	@%p2 bra 	$L__BB0_2;
$L__BB0_3:
	shl.b32 	%r10, %r3, 2;
	mov.u32 	%r11, _ZZ3dotPfS_S_E5cache;
	add.s32 	%r8, %r11, %r10;
	st.shared.f32 	[%r8], %f34;
	bar.sync 	0;
	setp.gt.u32 	%p3, %r3, 127;
	@%p3 bra 	$L__BB0_5;
	ld.shared.f32 	%f8, [%r8+512];
	ld.shared.f32 	%f9, [%r8];
	add.f32 	%f10, %f8, %f9;
	st.shared.f32 	[%r8], %f10;
$L__BB0_5:
	bar.sync 	0;
	setp.gt.u32 	%p4, %r3, 63;
	@%p4 bra 	$L__BB0_7;
	ld.shared.f32 	%f11, [%r8+256];
	ld.shared.f32 	%f12, [%r8];
	add.f32 	%f13, %f11, %f12;
	st.shared.f32 	[%r8], %f13;
$L__BB0_7:
	bar.sync 	0;
	setp.gt.u32 	%p5, %r3, 31;
	@%p5 bra 	$L__BB0_9;
	ld.shared.f32 	%f14, [%r8+128];
	ld.shared.f32 	%f15, [%r8];
	add.f32 	%f16, %f14, %f15;
	st.shared.f32 	[%r8], %f16;
$L__BB0_9:
	bar.sync 	0;
	setp.gt.u32 	%p6, %r3, 15;
	@%p6 bra 	$L__BB0_11;
	ld.shared.f32 	%f17, [%r8+64];
	ld.shared.f32 	%f18, [%r8];
	add.f32 	%f19, %f17, %f18;
	st.shared.f32 	[%r8], %f19;
$L__BB0_11:
	bar.sync 	0;
	setp.gt.u32 	%p7, %r3, 7;
	@%p7 bra 	$L__BB0_13;
	ld.shared.f32 	%f20, [%r8+32];
	ld.shared.f32 	%f21, [%r8];
	add.f32 	%f22, %f20, %f21;
	st.shared.f32 	[%r8], %f22;
$L__BB0_13:
	bar.sync 	0;
	setp.gt.u32 	%p8, %r3, 3;
	@%p8 bra 	$L__BB0_15;
	ld.shared.f32 	%f23, [%r8+16];
	ld.shared.f32 	%f24, [%r8];
	add.f32 	%f25, %f23, %f24;
	st.shared.f32 	[%r8], %f25;
$L__BB0_15:
	bar.sync 	0;
	setp.gt.u32 	%p9, %r3, 1;
	@%p9 bra 	$L__BB0_17;
	ld.shared.f32 	%f26, [%r8+8];
	ld.shared.f32 	%f27, [%r8];
	add.f32 	%f28, %f26, %f27;
	st.shared.f32 	[%r8], %f28;
$L__BB0_17:
	bar.sync 	0;
	setp.ne.s32 	%p10, %r3, 0;
	@%p10 bra 	$L__BB0_19;
	ld.shared.f32 	%f29, [_ZZ3dotPfS_S_E5cache+4];
	ld.shared.f32 	%f30, [%r8];
	add.f32 	%f31, %f29, %f30;
	st.shared.f32 	[%r8], %f31;
$L__BB0_19:
	setp.ne.s32 	%p11, %r3, 0;
	bar.sync 	0;
	@%p11 bra 	$L__BB0_21;
	ld.shared.f32 	%f32, [_ZZ3dotPfS_S_E5cache];
	cvta.to.global.u64 	%rd9, %rd5;
	mul.wide.u32 	%rd10, %r1, 4;
	add.s64 	%rd11, %rd9, %rd10;
	st.global.f32 	[%rd11], %f32;
$L__BB0_21:
	ret;

}


// ===== COMPILED SASS (sm_100) =====

	.target	sm_100

	.elftype	@"ET_EXEC"


//--------------------- .note.nv.tkinfo           --------------------------
	.section	.note.nv.tkinfo,"",@"SHT_NOTE"
	.sectionflags	@"SHF_NOTE_NV_TKINFO"
	.tkinfo
        /*0018*/ 	.word	0x00000002
        /*0030*/ 	.string	""
        /*0030*/ 	.string	"ptxas"
        /*0030*/ 	.string	"Cuda compilation tools, release 13.0, V13.0.88"
        /*0030*/ 	.string	"Build cuda_13.0.r13.0/compiler.36424714_0"
        /*0030*/ 	.string	"-arch sm_100 -m 64 "



//--------------------- .note.nv.cuinfo           --------------------------
	.section	.note.nv.cuinfo,"",@"SHT_NOTE"
	.sectionflags	@"SHF_NOTE_NV_CUINFO"
        /*0018*/ 	.short	0x0002
        /*001a*/ 	.short	0x0064
        /*001c*/ 	.short	0x0082
	.zero		2


//--------------------- .nv.info                  --------------------------
	.section	.nv.info,"",@"SHT_CUDA_INFO"
	.align	4


	//----- nvinfo : EIATTR_REGCOUNT
	.align		4
        /*0000*/ 	.byte	0x04, 0x2f
        /*0002*/ 	.short	(.L_1 - .L_0)
	.align		4
.L_0:
        /*0004*/ 	.word	index@(_Z3dotPfS_S_)
        /*0008*/ 	.word	0x00000010


	//----- nvinfo : EIATTR_FRAME_SIZE
	.align		4
.L_1:
        /*000c*/ 	.byte	0x04, 0x11
        /*000e*/ 	.short	(.L_3 - .L_2)
	.align		4
.L_2:
        /*0010*/ 	.word	index@(_Z3dotPfS_S_)
        /*0014*/ 	.word	0x00000000


	//----- nvinfo : EIATTR_MIN_STACK_SIZE
	.align		4
.L_3:
        /*0018*/ 	.byte	0x04, 0x12
        /*001a*/ 	.short	(.L_5 - .L_4)
	.align		4
.L_4:
        /*001c*/ 	.word	index@(_Z3dotPfS_S_)
        /*0020*/ 	.word	0x00000000
.L_5:


//--------------------- .nv.compat                --------------------------
	.section	.nv.compat,"",@"SHT_CUDA_COMPAT_INFO"
	.align	4
        /*0000*/ 	.byte	0x02, 0x09, 0x00, 0x00, 0x02, 0x02, 0x01, 0x00, 0x02, 0x05, 0x05, 0x00, 0x03, 0x07, 0x01, 0x01
        /*0010*/ 	.byte	0x02, 0x03, 0x00, 0x00, 0x02, 0x06, 0x01, 0x00, 0x04, 0x0b, 0x08, 0x00, 0x09, 0x00, 0x00, 0x00
        /*0020*/ 	.byte	0x00, 0x00, 0x00, 0x00


//--------------------- .nv.info._Z3dotPfS_S_     --------------------------
	.section	.nv.info._Z3dotPfS_S_,"",@"SHT_CUDA_INFO"
	.sectionflags	@""
	.align	4


	//----- nvinfo : EIATTR_CUDA_API_VERSION
	.align		4
        /*0000*/ 	.byte	0x04, 0x37
        /*0002*/ 	.short	(.L_7 - .L_6)
.L_6:
        /*0004*/ 	.word	0x00000082


	//----- nvinfo : EIATTR_KPARAM_INFO
	.align		4
.L_7:
        /*0008*/ 	.byte	0x04, 0x17
        /*000a*/ 	.short	(.L_9 - .L_8)
.L_8:
        /*000c*/ 	.word	0x00000000
        /*0010*/ 	.short	0x0002
        /*0012*/ 	.short	0x0010
        /*0014*/ 	.byte	0x00, 0xf5, 0x21, 0x00


	//----- nvinfo : EIATTR_KPARAM_INFO
	.align		4
.L_9:
        /*0018*/ 	.byte	0x04, 0x17
        /*001a*/ 	.short	(.L_11 - .L_10)
.L_10:
        /*001c*/ 	.word	0x00000000
        /*0020*/ 	.short	0x0001
        /*0022*/ 	.short	0x0008
        /*0024*/ 	.byte	0x00, 0xf5, 0x21, 0x00


	//----- nvinfo : EIATTR_KPARAM_INFO
	.align		4
.L_11:
        /*0028*/ 	.byte	0x04, 0x17
        /*002a*/ 	.short	(.L_13 - .L_12)
.L_12:
        /*002c*/ 	.word	0x00000000
        /*0030*/ 	.short	0x0000
        /*0032*/ 	.short	0x0000
        /*0034*/ 	.byte	0x00, 0xf5, 0x21, 0x00


	//----- nvinfo : EIATTR_SPARSE_MMA_MASK
	.align		4
.L_13:
        /*0038*/ 	.byte	0x03, 0x50
        /*003a*/ 	.short	0x0000


	//----- nvinfo : EIATTR_MAXREG_COUNT
	.align		4
        /*003c*/ 	.byte	0x03, 0x1b
        /*003e*/ 	.short	0x00ff


	//----- nvinfo : EIATTR_NUM_BARRIERS
	.align		4
        /*0040*/ 	.byte	0x02, 0x4c
        /*0042*/ 	.byte	0x01
	.zero		1


	//----- nvinfo : EIATTR_MERCURY_ISA_VERSION
	.align		4
        /*0044*/ 	.byte	0x03, 0x5f
        /*0046*/ 	.short	0x0101


	//----- nvinfo : EIATTR_VRC_CTA_INIT_COUNT
	.align		4
        /*0048*/ 	.byte	0x02, 0x4a
	.zero		1
	.zero		1


	//----- nvinfo : EIATTR_EXIT_INSTR_OFFSETS
	.align		4
        /*004c*/ 	.byte	0x04, 0x1c
        /*004e*/ 	.short	(.L_15 - .L_14)


	//   ....[0]....
.L_14:
        /*0050*/ 	.word	0x000004e0


	//   ....[1]....
        /*0054*/ 	.word	0x00000530


	//----- nvinfo : EIATTR_CRS_STACK_SIZE
	.align		4
.L_15:
        /*0058*/ 	.byte	0x04, 0x1e
        /*005a*/ 	.short	(.L_17 - .L_16)
.L_16:
        /*005c*/ 	.word	0x00000000


	//----- nvinfo : EIATTR_CBANK_PARAM_SIZE
	.align		4
.L_17:
        /*0060*/ 	.byte	0x03, 0x19
        /*0062*/ 	.short	0x0018


	//----- nvinfo : EIATTR_PARAM_CBANK
	.align		4
        /*0064*/ 	.byte	0x04, 0x0a
        /*0066*/ 	.short	(.L_19 - .L_18)
	.align		4
.L_18:
        /*0068*/ 	.word	index@(.nv.constant0._Z3dotPfS_S_)
        /*006c*/ 	.short	0x0380
        /*006e*/ 	.short	0x0018


	//----- nvinfo : EIATTR_SW_WAR
	.align		4
.L_19:
        /*0070*/ 	.byte	0x04, 0x36
        /*0072*/ 	.short	(.L_21 - .L_20)
.L_20:
        /*0074*/ 	.word	0x00000008
.L_21:


//--------------------- .nv.callgraph             --------------------------
	.section	.nv.callgraph,"",@"SHT_CUDA_CALLGRAPH"
	.align	4
	.sectionentsize	8
	.align		4
        /*0000*/ 	.word	0x00000000
	.align		4
        /*0004*/ 	.word	0xffffffff
	.align		4
        /*0008*/ 	.word	0x00000000
	.align		4
        /*000c*/ 	.word	0xfffffffe
	.align		4
        /*0010*/ 	.word	0x00000000
	.align		4
        /*0014*/ 	.word	0xfffffffd
	.align		4
        /*0018*/ 	.word	0x00000000
	.align		4
        /*001c*/ 	.word	0xfffffffc


//--------------------- .text._Z3dotPfS_S_        --------------------------
	.section	.text._Z3dotPfS_S_,"ax",@progbits
	.align	128
        .global         _Z3dotPfS_S_
        .type           _Z3dotPfS_S_,@function
        .size           _Z3dotPfS_S_,(.L_x_4 - _Z3dotPfS_S_)
        .other          _Z3dotPfS_S_,@"STO_CUDA_ENTRY STV_DEFAULT"
_Z3dotPfS_S_:
.text._Z3dotPfS_S_:
[----:B------:R-:W-:Y:S01]  /*0000*/  LDC R1, c[0x0][0x37c] ;  /* 0x0000df00ff017b82 */ /* 0x000fe20000000800 */
[----:B------:R-:W0:Y:S01]  /*0010*/  S2R R0, SR_CTAID.X ;  /* 0x0000000000007919 */ /* 0x000e220000002500 */
[----:B------:R-:W0:Y:S01]  /*0020*/  LDCU UR8, c[0x0][0x360] ;  /* 0x00006c00ff0877ac */ /* 0x000e220008000800 */
[----:B------:R-:W-:Y:S01]  /*0030*/  BSSY.RECONVERGENT B0, `(.L_x_0) ;  /* 0x0000014000007945 */ /* 0x000fe20003800200 */
[----:B------:R-:W-:Y:S01]  /*0040*/  HFMA2 R12, -RZ, RZ, 0, 0 ;  /* 0x00000000ff0c7431 */ /* 0x000fe200000001ff */
[----:B------:R-:W0:Y:S01]  /*0050*/  S2R R3, SR_TID.X ;  /* 0x0000000000037919 */ /* 0x000e220000002100 */
[----:B------:R-:W1:Y:S01]  /*0060*/  LDCU.64 UR6, c[0x0][0x358] ;  /* 0x00006b00ff0677ac */ /* 0x000e620008000a00 */
[----:B0-----:R-:W-:-:S05]  /*0070*/  IMAD R2, R0, UR8, R3 ;  /* 0x0000000800027c24 */ /* 0x001fca000f8e0203 */
[----:B------:R-:W-:-:S13]  /*0080*/  ISETP.GT.AND P0, PT, R2, 0x3fff, PT ;  /* 0x00003fff0200780c */ /* 0x000fda0003f04270 */
[----:B-1----:R-:W-:Y:S05]  /*0090*/  @P0 BRA `(.L_x_1) ;  /* 0x0000000000340947 */ /* 0x002fea0003800000 */
[----:B------:R-:W0:Y:S01]  /*00a0*/  LDC R13, c[0x0][0x370] ;  /* 0x0000dc00ff0d7b82 */ /* 0x000e220000000800 */
[----:B------:R-:W-:-:S07]  /*00b0*/  MOV R12, RZ ;  /* 0x000000ff000c7202 */ /* 0x000fce0000000f00 */
[----:B------:R-:W1:Y:S08]  /*00c0*/  LDC.64 R8, c[0x0][0x380] ;  /* 0x0000e000ff087b82 */ /* 0x000e700000000a00 */
[----:B------:R-:W2:Y:S01]  /*00d0*/  LDC.64 R10, c[0x0][0x388] ;  /* 0x0000e200ff0a7b82 */ /* 0x000ea20000000a00 */
[----:B0-----:R-:W-:-:S07]  /*00e0*/  IMAD R13, R13, UR8, RZ ;  /* 0x000000080d0d7c24 */ /* 0x001fce000f8e02ff */
.L_x_2:
[----:B-1----:R-:W-:-:S04]  /*00f0*/  IMAD.WIDE R4, R2, 0x4, R8 ;  /* 0x0000000402047825 */ /* 0x002fc800078e0208 */
[----:B--2---:R-:W-:Y:S02]  /*0100*/  IMAD.WIDE R6, R2, 0x4, R10 ;  /* 0x0000000402067825 */ /* 0x004fe400078e020a */
[----:B------:R-:W2:Y:S04]  /*0110*/  LDG.E R5, desc[UR6][R4.64] ;  /* 0x0000000604057981 */ /* 0x000ea8000c1e1900 */
[----:B------:R-:W2:Y:S01]  /*0120*/  LDG.E R6, desc[UR6][R6.64] ;  /* 0x0000000606067981 */ /* 0x000ea2000c1e1900 */
[----:B------:R-:W-:-:S04]  /*0130*/  IADD3 R2, PT, PT, R13, R2, RZ ;  /* 0x000000020d027210 */ /* 0x000fc80007ffe0ff */
[----:B------:R-:W-:Y:S01]  /*0140*/  ISETP.GE.AND P0, PT, R2, 0x4000, PT ;  /* 0x000040000200780c */ /* 0x000fe20003f06270 */
[----:B--2---:R-:W-:-:S12]  /*0150*/  FFMA R12, R5, R6, R12 ;  /* 0x00000006050c7223 */ /* 0x004fd8000000000c */
[----:B------:R-:W-:Y:S05]  /*0160*/  @!P0 BRA `(.L_x_2) ;  /* 0xfffffffc00e08947 */ /* 0x000fea000383ffff */
.L_x_1:
[----:B------:R-:W-:Y:S05]  /*0170*/  BSYNC.RECONVERGENT B0 ;  /* 0x0000000000007941 */ /* 0x000fea0003800200 */
.L_x_0:
[----:B------:R-:W0:Y:S01]  /*0180*/  S2UR UR5, SR_CgaCtaId ;  /* 0x00000000000579c3 */ /* 0x000e220000008800 */
[----:B------:R-:W-:Y:S01]  /*0190*/  UMOV UR4, 0x400 ;  /* 0x0000040000047882 */ /* 0x000fe20000000000 */
[C---:B------:R-:W-:Y:S02]  /*01a0*/  ISETP.GT.U32.AND P1, PT, R3.reuse, 0x7f, PT ;  /* 0x0000007f0300780c */ /* 0x040fe40003f24070 */
[----:B------:R-:W-:Y:S01]  /*01b0*/  ISETP.GT.U32.AND P0, PT, R3, 0x3f, PT ;  /* 0x0000003f0300780c */ /* 0x000fe20003f04070 */
[----:B0-----:R-:W-:-:S06]  /*01c0*/  ULEA UR4, UR5, UR4, 0x18 ;  /* 0x0000000405047291 */ /* 0x001fcc000f8ec0ff */
[----:B------:R-:W-:-:S05]  /*01d0*/  LEA R5, R3, UR4, 0x2 ;  /* 0x0000000403057c11 */ /* 0x000fca000f8e10ff */
[----:B------:R-:W-:Y:S01]  /*01e0*/  STS [R5], R12 ;  /* 0x0000000c05007388 */ /* 0x000fe20000000800 */
[----:B------:R-:W-:Y:S06]  /*01f0*/  BAR.SYNC.DEFER_BLOCKING 0x0 ;  /* 0x0000000000007b1d */ /* 0x000fec0000010000 */
[----:B------:R-:W-:Y:S04]  /*0200*/  @!P1 LDS R2, [R5+0x200] ;  /* 0x0002000005029984 */ /* 0x000fe80000000800 */
[----:B------:R-:W0:Y:S02]  /*0210*/  @!P1 LDS R7, [R5] ;  /* 0x0000000005079984 */ /* 0x000e240000000800 */
[----:B0-----:R-:W-:-:S05]  /*0220*/  @!P1 FADD R2, R2, R7 ;  /* 0x0000000702029221 */ /* 0x001fca0000000000 */
[----:B------:R-:W-:Y:S01]  /*0230*/  @!P1 STS [R5], R2 ;  /* 0x0000000205009388 */ /* 0x000fe20000000800 */
[----:B------:R-:W-:Y:S01]  /*0240*/  BAR.SYNC.DEFER_BLOCKING 0x0 ;  /* 0x0000000000007b1d */ /* 0x000fe20000010000 */
[----:B------:R-:W-:-:S05]  /*0250*/  ISETP.GT.U32.AND P1, PT, R3, 0x1f, PT ;  /* 0x0000001f0300780c */ /* 0x000fca0003f24070 */
        /* <DEDUP_REMOVED lines=29> */
[----:B------:R-:W-:-:S05]  /*0430*/  ISETP.NE.AND P0, PT, R3, RZ, PT ;  /* 0x000000ff0300720c */ /* 0x000fca0003f05270 */
[----:B------:R-:W-:Y:S04]  /*0440*/  @!P1 LDS R2, [R5+0x8] ;  /* 0x0000080005029984 */ /* 0x000fe80000000800 */
[----:B------:R-:W0:Y:S02]  /*0450*/  @!P1 LDS R7, [R5] ;  /* 0x0000000005079984 */ /* 0x000e240000000800 */
[----:B0-----:R-:W-:-:S05]  /*0460*/  @!P1 FADD R2, R2, R7 ;  /* 0x0000000702029221 */ /* 0x001fca0000000000 */
[----:B------:R-:W-:Y:S01]  /*0470*/  @!P1 STS [R5], R2 ;  /* 0x0000000205009388 */ /* 0x000fe20000000800 */
[----:B------:R-:W-:Y:S06]  /*0480*/  BAR.SYNC.DEFER_BLOCKING 0x0 ;  /* 0x0000000000007b1d */ /* 0x000fec0000010000 */
[----:B------:R-:W-:Y:S04]  /*0490*/  @!P0 LDS R3, [UR4+0x4] ;  /* 0x00000404ff038984 */ /* 0x000fe80008000800 */
[----:B------:R-:W0:Y:S02]  /*04a0*/  @!P0 LDS R4, [R5] ;  /* 0x0000000005048984 */ /* 0x000e240000000800 */
[----:B0-----:R-:W-:-:S05]  /*04b0*/  @!P0 FADD R4, R3, R4 ;  /* 0x0000000403048221 */ /* 0x001fca0000000000 */
[----:B------:R0:W-:Y:S01]  /*04c0*/  @!P0 STS [R5], R4 ;  /* 0x0000000405008388 */ /* 0x0001e20000000800 */
[----:B------:R-:W-:Y:S06]  /*04d0*/  BAR.SYNC.DEFER_BLOCKING 0x0 ;  /* 0x0000000000007b1d */ /* 0x000fec0000010000 */
[----:B------:R-:W-:Y:S05]  /*04e0*/  @P0 EXIT ;  /* 0x000000000000094d */ /* 0x000fea0003800000 */
[----:B0-----:R-:W0:Y:S01]  /*04f0*/  LDS R5, [UR4] ;  /* 0x00000004ff057984 */ /* 0x001e220008000800 */
[----:B------:R-:W1:Y:S02]  /*0500*/  LDC.64 R2, c[0x0][0x390] ;  /* 0x0000e400ff027b82 */ /* 0x000e640000000a00 */
[----:B-1----:R-:W-:-:S05]  /*0510*/  IMAD.WIDE.U32 R2, R0, 0x4, R2 ;  /* 0x0000000400027825 */ /* 0x002fca00078e0002 */
[----:B0-----:R-:W-:Y:S01]  /*0520*/  STG.E desc[UR6][R2.64], R5 ;  /* 0x0000000502007986 */ /* 0x001fe2000c101906 */
[----:B------:R-:W-:Y:S05]  /*0530*/  EXIT ;  /* 0x000000000000794d */ /* 0x000fea0003800000 */
.L_x_3:
[----:B------:R-:W-:-:S00]  /*0540*/  BRA `(.L_x_3) ;  /* 0xfffffffc00fc7947 */ /* 0x000fc0000383ffff */
[----:B------:R-:W-:-:S00]  /*0550*/  NOP ;  /* 0x0000000000007918 */ /* 0x000fc00000000000 */
        /* <DEDUP_REMOVED lines=10> */
.L_x_4:


//--------------------- .nv.shared._Z3dotPfS_S_   --------------------------
	.section	.nv.shared._Z3dotPfS_S_,"aw",@nobits
	.sectionflags	@""
	.align	4
.nv.shared._Z3dotPfS_S_:
	.zero		2048


//--------------------- .nv.shared.reserved.0     --------------------------
	.section	.nv.shared.reserved.0,"aw",@nobits
	.weak		__nv_reservedSMEM_offset_0_alias
	.size		__nv_reservedSMEM_offset_0_alias, 0, 64
	.other		__nv_reservedSMEM_offset_0_alias,@"STO_CUDA_RESERVED_SHARED STV_DEFAULT"
__nv_reservedSMEM_offset_0_alias:
	.zero		0
	.zero		64


//--------------------- .nv.constant0._Z3dotPfS_S_ --------------------------
	.section	.nv.constant0._Z3dotPfS_S_,"a",@progbits
	.sectionflags	@""
	.align	4
.nv.constant0._Z3dotPfS_S_:
	.zero		920


//--------------------- SYMBOLS --------------------------

	.type		.nv.reservedSmem.offset0,@object
	.size		.nv.reservedSmem.offset0,0x4
	.type		.nv.reservedSmem.cap,@object
	.size		.nv.reservedSmem.cap,0x4
